//
// Generated by NVIDIA NVVM Compiler
//
// Compiler Build ID: CL-36424714
// Cuda compilation tools, release 13.0, V13.0.88
// Based on NVVM 20.0.0
//

.version 9.0
.target sm_100
.address_size 64

	// .globl	_Z13inclusiveScanPiS_i
.extern .shared .align 16 .b8 temp[];

.visible .entry _Z13inclusiveScanPiS_i(
	.param .u64 .ptr .align 1 _Z13inclusiveScanPiS_i_param_0,
	.param .u64 .ptr .align 1 _Z13inclusiveScanPiS_i_param_1,
	.param .u32 _Z13inclusiveScanPiS_i_param_2
)
{
	.reg .pred 	%p<8>;
	.reg .b32 	%r<52>;
	.reg .b64 	%rd<9>;

	ld.param.u64 	%rd2, [_Z13inclusiveScanPiS_i_param_0];
	ld.param.u64 	%rd1, [_Z13inclusiveScanPiS_i_param_1];
	ld.param.u32 	%r15, [_Z13inclusiveScanPiS_i_param_2];
	cvta.to.global.u64 	%rd3, %rd2;
	mov.u32 	%r1, %tid.x;
	shl.b32 	%r2, %r1, 1;
	mul.wide.u32 	%rd4, %r2, 4;
	add.s64 	%rd5, %rd3, %rd4;
	ld.global.u32 	%r17, [%rd5];
	shl.b32 	%r18, %r1, 3;
	mov.u32 	%r19, temp;
	add.s32 	%r3, %r19, %r18;
	or.b32  	%r4, %r2, 1;
	ld.global.u32 	%r20, [%rd5+4];
	st.shared.v2.u32 	[%r3], {%r17, %r20};
	shr.s32 	%r47, %r15, 1;
	setp.lt.s32 	%p1, %r47, 1;
	mov.b32 	%r49, 1;
	@%p1 bra 	$L__BB0_5;
	mov.b32 	%r49, 1;
$L__BB0_2:
	bar.sync 	0;
	setp.ge.s32 	%p2, %r1, %r47;
	@%p2 bra 	$L__BB0_4;
	mul.lo.s32 	%r22, %r49, %r4;
	shl.b32 	%r23, %r22, 2;
	add.s32 	%r25, %r19, %r23;
	ld.shared.u32 	%r26, [%r25+-4];
	shl.b32 	%r27, %r49, 2;
	add.s32 	%r28, %r25, %r27;
	ld.shared.u32 	%r29, [%r28+-4];
	add.s32 	%r30, %r29, %r26;
	st.shared.u32 	[%r28+-4], %r30;
$L__BB0_4:
	shl.b32 	%r49, %r49, 1;
	shr.u32 	%r9, %r47, 1;
	setp.gt.u32 	%p3, %r47, 1;
	mov.u32 	%r47, %r9;
	@%p3 bra 	$L__BB0_2;
$L__BB0_5:
	setp.ne.s32 	%p4, %r1, 0;
	@%p4 bra 	$L__BB0_7;
	shl.b32 	%r31, %r15, 2;
	add.s32 	%r33, %r19, %r31;
	mov.b32 	%r34, 0;
	st.shared.u32 	[%r33+-4], %r34;
$L__BB0_7:
	setp.lt.s32 	%p5, %r15, 2;
	@%p5 bra 	$L__BB0_12;
	mov.b32 	%r50, 1;
$L__BB0_9:
	shr.u32 	%r49, %r49, 1;
	bar.sync 	0;
	setp.ge.u32 	%p6, %r1, %r50;
	@%p6 bra 	$L__BB0_11;
	mul.lo.s32 	%r36, %r49, %r4;
	shl.b32 	%r37, %r36, 2;
	add.s32 	%r39, %r19, %r37;
	ld.shared.u32 	%r40, [%r39+-4];
	shl.b32 	%r41, %r49, 2;
	add.s32 	%r42, %r39, %r41;
	ld.shared.u32 	%r43, [%r42+-4];
	st.shared.u32 	[%r39+-4], %r43;
	add.s32 	%r44, %r43, %r40;
	st.shared.u32 	[%r42+-4], %r44;
$L__BB0_11:
	shl.b32 	%r50, %r50, 1;
	setp.lt.s32 	%p7, %r50, %r15;
	@%p7 bra 	$L__BB0_9;
$L__BB0_12:
	cvta.to.global.u64 	%rd6, %rd1;
	bar.sync 	0;
	ld.shared.v2.u32 	{%r45, %r46}, [%r3];
	add.s64 	%rd8, %rd6, %rd4;
	st.global.u32 	[%rd8], %r45;
	st.global.u32 	[%rd8+4], %r46;
	ret;

}


// ===== COMPILED SASS (sm_100) =====

	.target	sm_100

	.elftype	@"ET_EXEC"


//--------------------- .note.nv.tkinfo           --------------------------
	.section	.note.nv.tkinfo,"",@"SHT_NOTE"
	.sectionflags	@"SHF_NOTE_NV_TKINFO"
	.tkinfo
        /*0018*/ 	.word	0x00000002
        /*0030*/ 	.string	""
        /*0030*/ 	.string	"ptxas"
        /*0030*/ 	.string	"Cuda compilation tools, release 13.0, V13.0.88"
        /*0030*/ 	.string	"Build cuda_13.0.r13.0/compiler.36424714_0"
        /*0030*/ 	.string	"-arch sm_100 -m 64 "



//--------------------- .note.nv.cuinfo           --------------------------
	.section	.note.nv.cuinfo,"",@"SHT_NOTE"
	.sectionflags	@"SHF_NOTE_NV_CUINFO"
        /*0018*/ 	.short	0x0002
        /*001a*/ 	.short	0x0064
        /*001c*/ 	.short	0x0082
	.zero		2


//--------------------- .nv.info                  --------------------------
	.section	.nv.info,"",@"SHT_CUDA_INFO"
	.align	4


	//----- nvinfo : EIATTR_REGCOUNT
	.align		4
        /*0000*/ 	.byte	0x04, 0x2f
        /*0002*/ 	.short	(.L_1 - .L_0)
	.align		4
.L_0:
        /*0004*/ 	.word	index@(_Z13inclusiveScanPiS_i)
        /*0008*/ 	.word	0x0000000d


	//----- nvinfo : EIATTR_FRAME_SIZE
	.align		4
.L_1:
        /*000c*/ 	.byte	0x04, 0x11
        /*000e*/ 	.short	(.L_3 - .L_2)
	.align		4
.L_2:
        /*0010*/ 	.word	index@(_Z13inclusiveScanPiS_i)
        /*0014*/ 	.word	0x00000000


	//----- nvinfo : EIATTR_MIN_STACK_SIZE
	.align		4
.L_3:
        /*0018*/ 	.byte	0x04, 0x12
        /*001a*/ 	.short	(.L_5 - .L_4)
	.align		4
.L_4:
        /*001c*/ 	.word	index@(_Z13inclusiveScanPiS_i)
        /*0020*/ 	.word	0x00000000
.L_5:


//--------------------- .nv.compat                --------------------------
	.section	.nv.compat,"",@"SHT_CUDA_COMPAT_INFO"
	.align	4
        /*0000*/ 	.byte	0x02, 0x09, 0x00, 0x00, 0x02, 0x02, 0x01, 0x00, 0x02, 0x05, 0x05, 0x00, 0x03, 0x07, 0x01, 0x01
        /*0010*/ 	.byte	0x02, 0x03, 0x00, 0x00, 0x02, 0x06, 0x01, 0x00, 0x04, 0x0b, 0x08, 0x00, 0x09, 0x00, 0x00, 0x00
        /*0020*/ 	.byte	0x00, 0x00, 0x00, 0x00


//--------------------- .nv.info._Z13inclusiveScanPiS_i --------------------------
	.section	.nv.info._Z13inclusiveScanPiS_i,"",@"SHT_CUDA_INFO"
	.sectionflags	@""
	.align	4


	//----- nvinfo : EIATTR_CUDA_API_VERSION
	.align		4
        /*0000*/ 	.byte	0x04, 0x37
        /*0002*/ 	.short	(.L_7 - .L_6)
.L_6:
        /*0004*/ 	.word	0x00000082


	//----- nvinfo : EIATTR_KPARAM_INFO
	.align		4
.L_7:
        /*0008*/ 	.byte	0x04, 0x17
        /*000a*/ 	.short	(.L_9 - .L_8)
.L_8:
        /*000c*/ 	.word	0x00000000
        /*0010*/ 	.short	0x0002
        /*0012*/ 	.short	0x0010
        /*0014*/ 	.byte	0x00, 0xf0, 0x11, 0x00


	//----- nvinfo : EIATTR_KPARAM_INFO
	.align		4
.L_9:
        /*0018*/ 	.byte	0x04, 0x17
        /*001a*/ 	.short	(.L_11 - .L_10)
.L_10:
        /*001c*/ 	.word	0x00000000
        /*0020*/ 	.short	0x0001
        /*0022*/ 	.short	0x0008
        /*0024*/ 	.byte	0x00, 0xf5, 0x21, 0x00


	//----- nvinfo : EIATTR_KPARAM_INFO
	.align		4
.L_11:
        /*0028*/ 	.byte	0x04, 0x17
        /*002a*/ 	.short	(.L_13 - .L_12)
.L_12:
        /*002c*/ 	.word	0x00000000
        /*0030*/ 	.short	0x0000
        /*0032*/ 	.short	0x0000
        /*0034*/ 	.byte	0x00, 0xf5, 0x21, 0x00


	//----- nvinfo : EIATTR_SPARSE_MMA_MASK
	.align		4
.L_13:
        /*0038*/ 	.byte	0x03, 0x50
        /*003a*/ 	.short	0x0000


	//----- nvinfo : EIATTR_MAXREG_COUNT
	.align		4
        /*003c*/ 	.byte	0x03, 0x1b
        /*003e*/ 	.short	0x00ff


	//----- nvinfo : EIATTR_NUM_BARRIERS
	.align		4
        /*0040*/ 	.byte	0x02, 0x4c
        /*0042*/ 	.byte	0x01
	.zero		1


	//----- nvinfo : EIATTR_MERCURY_ISA_VERSION
	.align		4
        /*0044*/ 	.byte	0x03, 0x5f
        /*0046*/ 	.short	0x0101


	//----- nvinfo : EIATTR_VRC_CTA_INIT_COUNT
	.align		4
        /*0048*/ 	.byte	0x02, 0x4a
	.zero		1
	.zero		1


	//----- nvinfo : EIATTR_EXIT_INSTR_OFFSETS
	.align		4
        /*004c*/ 	.byte	0x04, 0x1c
        /*004e*/ 	.short	(.L_15 - .L_14)


	//   ....[0]....
.L_14:
        /*0050*/ 	.word	0x000003e0


	//----- nvinfo : EIATTR_CBANK_PARAM_SIZE
	.align		4
.L_15:
        /*0054*/ 	.byte	0x03, 0x19
        /*0056*/ 	.short	0x0014


	//----- nvinfo : EIATTR_PARAM_CBANK
	.align		4
        /*0058*/ 	.byte	0x04, 0x0a
        /*005a*/ 	.short	(.L_17 - .L_16)
	.align		4
.L_16:
        /*005c*/ 	.word	index@(.nv.constant0._Z13inclusiveScanPiS_i)
        /*0060*/ 	.short	0x0380
        /*0062*/ 	.short	0x0014


	//----- nvinfo : EIATTR_SW_WAR
	.align		4
.L_17:
        /*0064*/ 	.byte	0x04, 0x36
        /*0066*/ 	.short	(.L_19 - .L_18)
.L_18:
        /*0068*/ 	.word	0x00000008
.L_19:


//--------------------- .nv.callgraph             --------------------------
	.section	.nv.callgraph,"",@"SHT_CUDA_CALLGRAPH"
	.align	4
	.sectionentsize	8
	.align		4
        /*0000*/ 	.word	0x00000000
	.align		4
        /*0004*/ 	.word	0xffffffff
	.align		4
        /*0008*/ 	.word	0x00000000
	.align		4
        /*000c*/ 	.word	0xfffffffe
	.align		4
        /*0010*/ 	.word	0x00000000
	.align		4
        /*0014*/ 	.word	0xfffffffd
	.align		4
        /*0018*/ 	.word	0x00000000
	.align		4
        /*001c*/ 	.word	0xfffffffc


//--------------------- .text._Z13inclusiveScanPiS_i --------------------------
	.section	.text._Z13inclusiveScanPiS_i,"ax",@progbits
	.align	128
        .global         _Z13inclusiveScanPiS_i
        .type           _Z13inclusiveScanPiS_i,@function
        .size           _Z13inclusiveScanPiS_i,(.L_x_5 - _Z13inclusiveScanPiS_i)
        .other          _Z13inclusiveScanPiS_i,@"STO_CUDA_ENTRY STV_DEFAULT"
_Z13inclusiveScanPiS_i:
.text._Z13inclusiveScanPiS_i:
[----:B------:R-:W-:Y:S01]  /*0000*/  LDC R1, c[0x0][0x37c] ;  /* 0x0000df00ff017b82 */ /* 0x000fe20000000800 */
[----:B------:R-:W0:Y:S07]  /*0010*/  S2R R10, SR_TID.X ;  /* 0x00000000000a7919 */ /* 0x000e2e0000002100 */
[----:B------:R-:W1:Y:S01]  /*0020*/  LDC.64 R2, c[0x0][0x380] ;  /* 0x0000e000ff027b82 */ /* 0x000e620000000a00 */
[----:B------:R-:W2:Y:S01]  /*0030*/  LDCU.64 UR8, c[0x0][0x358] ;  /* 0x00006b00ff0877ac */ /* 0x000ea20008000a00 */
[----:B------:R-:W3:Y:S06]  /*0040*/  LDCU UR6, c[0x0][0x390] ;  /* 0x00007200ff0677ac */ /* 0x000eec0008000800 */
[----:B------:R-:W4:Y:S08]  /*0050*/  S2UR UR5, SR_CgaCtaId ;  /* 0x00000000000579c3 */ /* 0x000f300000008800 */
[----:B------:R-:W5:Y:S01]  /*0060*/  LDC R8, c[0x0][0x390] ;  /* 0x0000e400ff087b82 */ /* 0x000f620000000800 */
[----:B0-----:R-:W-:-:S04]  /*0070*/  IMAD.SHL.U32 R5, R10, 0x2, RZ ;  /* 0x000000020a057824 */ /* 0x001fc800078e00ff */
[----:B-1----:R-:W-:-:S05]  /*0080*/  IMAD.WIDE.U32 R2, R5, 0x4, R2 ;  /* 0x0000000405027825 */ /* 0x002fca00078e0002 */
[----:B--2---:R-:W2:Y:S04]  /*0090*/  LDG.E R6, desc[UR8][R2.64] ;  /* 0x0000000802067981 */ /* 0x004ea8000c1e1900 */
[----:B------:R0:W2:Y:S01]  /*00a0*/  LDG.E R7, desc[UR8][R2.64+0x4] ;  /* 0x0000040802077981 */ /* 0x0000a2000c1e1900 */
[----:B------:R-:W-:Y:S01]  /*00b0*/  UMOV UR4, 0x400 ;  /* 0x0000040000047882 */ /* 0x000fe20000000000 */
[----:B------:R-:W-:Y:S01]  /*00c0*/  ISETP.NE.AND P1, PT, R10, RZ, PT ;  /* 0x000000ff0a00720c */ /* 0x000fe20003f25270 */
[----:B----4-:R-:W-:Y:S01]  /*00d0*/  ULEA UR4, UR5, UR4, 0x18 ;  /* 0x0000000405047291 */ /* 0x010fe2000f8ec0ff */
[----:B-----5:R-:W-:Y:S01]  /*00e0*/  ISETP.GE.AND P2, PT, R8, 0x2, PT ;  /* 0x000000020800780c */ /* 0x020fe20003f46270 */
[----:B---3--:R-:W-:-:S04]  /*00f0*/  USHF.R.S32.HI UR5, URZ, 0x1, UR6 ;  /* 0x00000001ff057899 */ /* 0x008fc80008011406 */
[----:B------:R-:W-:Y:S01]  /*0100*/  LEA R0, R10, UR4, 0x3 ;  /* 0x000000040a007c11 */ /* 0x000fe2000f8e18ff */
[----:B------:R-:W-:Y:S01]  /*0110*/  UISETP.GE.AND UP0, UPT, UR5, 0x1, UPT ;  /* 0x000000010500788c */ /* 0x000fe2000bf06270 */
[----:B0-----:R-:W-:Y:S02]  /*0120*/  IMAD.MOV.U32 R3, RZ, RZ, 0x1 ;  /* 0x00000001ff037424 */ /* 0x001fe400078e00ff */
[----:B------:R-:W-:Y:S01]  /*0130*/  VIADD R2, R5, 0x1 ;  /* 0x0000000105027836 */ /* 0x000fe20000000000 */
[----:B--2---:R0:W-:Y:S05]  /*0140*/  STS.64 [R0], R6 ;  /* 0x0000000600007388 */ /* 0x0041ea0000000a00 */
[----:B------:R-:W-:Y:S05]  /*0150*/  BRA.U !UP0, `(.L_x_0) ;  /* 0x00000001083c7547 */ /* 0x000fea000b800000 */
[----:B------:R-:W-:-:S07]  /*0160*/  HFMA2 R3, -RZ, RZ, 0, 5.9604644775390625e-08 ;  /* 0x00000001ff037431 */ /* 0x000fce00000001ff */
.L_x_1:
[----:B------:R-:W-:Y:S01]  /*0170*/  BAR.SYNC.DEFER_BLOCKING 0x0 ;  /* 0x0000000000007b1d */ /* 0x000fe20000010000 */
[----:B------:R-:W-:Y:S01]  /*0180*/  ISETP.GE.AND P0, PT, R10, UR5, PT ;  /* 0x000000050a007c0c */ /* 0x000fe2000bf06270 */
[----:B------:R-:W-:Y:S02]  /*0190*/  UISETP.GT.U32.AND UP0, UPT, UR5, 0x1, UPT ;  /* 0x000000010500788c */ /* 0x000fe4000bf04070 */
[----:B------:R-:W-:-:S07]  /*01a0*/  USHF.R.U32.HI UR6, URZ, 0x1, UR5 ;  /* 0x00000001ff067899 */ /* 0x000fce0008011605 */
[----:B------:R-:W-:-:S03]  /*01b0*/  UMOV UR5, UR6 ;  /* 0x0000000600057c82 */ /* 0x000fc60008000000 */
[----:B------:R-:W-:-:S05]  /*01c0*/  @!P0 IMAD R4, R2, R3, RZ ;  /* 0x0000000302048224 */ /* 0x000fca00078e02ff */
[----:B------:R-:W-:-:S05]  /*01d0*/  @!P0 LEA R4, R4, UR4, 0x2 ;  /* 0x0000000404048c11 */ /* 0x000fca000f8e10ff */
[C---:B01----:R-:W-:Y:S01]  /*01e0*/  @!P0 IMAD R6, R3.reuse, 0x4, R4 ;  /* 0x0000000403068824 */ /* 0x043fe200078e0204 */
[----:B------:R-:W-:Y:S01]  /*01f0*/  SHF.L.U32 R3, R3, 0x1, RZ ;  /* 0x0000000103037819 */ /* 0x000fe200000006ff */
[----:B------:R-:W-:Y:S04]  /*0200*/  @!P0 LDS R4, [R4+-0x4] ;  /* 0xfffffc0004048984 */ /* 0x000fe80000000800 */
[----:B------:R-:W0:Y:S02]  /*0210*/  @!P0 LDS R7, [R6+-0x4] ;  /* 0xfffffc0006078984 */ /* 0x000e240000000800 */
[----:B0-----:R-:W-:-:S05]  /*0220*/  @!P0 IMAD.IADD R7, R4, 0x1, R7 ;  /* 0x0000000104078824 */ /* 0x001fca00078e0207 */
[----:B------:R1:W-:Y:S01]  /*0230*/  @!P0 STS [R6+-0x4], R7 ;  /* 0xfffffc0706008388 */ /* 0x0003e20000000800 */
[----:B------:R-:W-:Y:S05]  /*0240*/  BRA.U UP0, `(.L_x_1) ;  /* 0xfffffffd00c87547 */ /* 0x000fea000b83ffff */
.L_x_0:
[----:B------:R-:W-:-:S05]  /*0250*/  @!P1 LEA R4, R8, UR4, 0x2 ;  /* 0x0000000408049c11 */ /* 0x000fca000f8e10ff */
[----:B------:R2:W-:Y:S01]  /*0260*/  @!P1 STS [R4+-0x4], RZ ;  /* 0xfffffcff04009388 */ /* 0x0005e20000000800 */
[----:B------:R-:W-:Y:S05]  /*0270*/  @!P2 BRA `(.L_x_2) ;  /* 0x000000000040a947 */ /* 0x000fea0003800000 */
[----:B------:R-:W3:Y:S01]  /*0280*/  LDCU UR6, c[0x0][0x390] ;  /* 0x00007200ff0677ac */ /* 0x000ee20008000800 */
[----:B------:R-:W-:-:S05]  /*0290*/  UMOV UR5, 0x1 ;  /* 0x0000000100057882 */ /* 0x000fca0000000000 */
.L_x_3:
[----:B------:R-:W-:Y:S01]  /*02a0*/  BAR.SYNC.DEFER_BLOCKING 0x0 ;  /* 0x0000000000007b1d */ /* 0x000fe20000010000 */
[----:B------:R-:W-:Y:S01]  /*02b0*/  ISETP.GE.U32.AND P0, PT, R10, UR5, PT ;  /* 0x000000050a007c0c */ /* 0x000fe2000bf06070 */
[----:B------:R-:W-:Y:S01]  /*02c0*/  USHF.L.U32 UR5, UR5, 0x1, URZ ;  /* 0x0000000105057899 */ /* 0x000fe200080006ff */
[----:B------:R-:W-:-:S03]  /*02d0*/  SHF.R.U32.HI R3, RZ, 0x1, R3 ;  /* 0x00000001ff037819 */ /* 0x000fc60000011603 */
[----:B---3--:R-:W-:-:S08]  /*02e0*/  UISETP.GE.AND UP0, UPT, UR5, UR6, UPT ;  /* 0x000000060500728c */ /* 0x008fd0000bf06270 */
[----:B--2-4-:R-:W-:-:S05]  /*02f0*/  @!P0 IMAD R4, R2, R3, RZ ;  /* 0x0000000302048224 */ /* 0x014fca00078e02ff */
[----:B------:R-:W-:-:S05]  /*0300*/  @!P0 LEA R4, R4, UR4, 0x2 ;  /* 0x0000000404048c11 */ /* 0x000fca000f8e10ff */
[----:B01----:R-:W-:Y:S01]  /*0310*/  @!P0 IMAD R7, R3, 0x4, R4 ;  /* 0x0000000403078824 */ /* 0x003fe200078e0204 */
[----:B------:R-:W-:Y:S04]  /*0320*/  @!P0 LDS R6, [R4+-0x4] ;  /* 0xfffffc0004068984 */ /* 0x000fe80000000800 */
[----:B------:R-:W0:Y:S02]  /*0330*/  @!P0 LDS R9, [R7+-0x4] ;  /* 0xfffffc0007098984 */ /* 0x000e240000000800 */
[----:B0-----:R-:W-:Y:S02]  /*0340*/  @!P0 IADD3 R6, PT, PT, R6, R9, RZ ;  /* 0x0000000906068210 */ /* 0x001fe40007ffe0ff */
[----:B------:R4:W-:Y:S04]  /*0350*/  @!P0 STS [R4+-0x4], R9 ;  /* 0xfffffc0904008388 */ /* 0x0009e80000000800 */
[----:B------:R4:W-:Y:S01]  /*0360*/  @!P0 STS [R7+-0x4], R6 ;  /* 0xfffffc0607008388 */ /* 0x0009e20000000800 */
[----:B------:R-:W-:Y:S05]  /*0370*/  BRA.U !UP0, `(.L_x_3) ;  /* 0xfffffffd08c87547 */ /* 0x000fea000b83ffff */
.L_x_2:
[----:B------:R-:W-:Y:S08]  /*0380*/  BAR.SYNC.DEFER_BLOCKING 0x0 ;  /* 0x0000000000007b1d */ /* 0x000ff00000010000 */
[----:B------:R-:W3:Y:S01]  /*0390*/  LDC.64 R2, c[0x0][0x388] ;  /* 0x0000e200ff027b82 */ /* 0x000ee20000000a00 */
[----:B01--4-:R-:W0:Y:S01]  /*03a0*/  LDS.64 R6, [R0] ;  /* 0x0000000000067984 */ /* 0x013e220000000a00 */
[----:B---3--:R-:W-:-:S05]  /*03b0*/  IMAD.WIDE.U32 R2, R5, 0x4, R2 ;  /* 0x0000000405027825 */ /* 0x008fca00078e0002 */
[----:B0-----:R-:W-:Y:S04]  /*03c0*/  STG.E desc[UR8][R2.64], R6 ;  /* 0x0000000602007986 */ /* 0x001fe8000c101908 */
[----:B------:R-:W-:Y:S01]  /*03d0*/  STG.E desc[UR8][R2.64+0x4], R7 ;  /* 0x0000040702007986 */ /* 0x000fe2000c101908 */
[----:B------:R-:W-:Y:S05]  /*03e0*/  EXIT ;  /* 0x000000000000794d */ /* 0x000fea0003800000 */
.L_x_4:
[----:B------:R-:W-:-:S00]  /*03f0*/  BRA `(.L_x_4) ;  /* 0xfffffffc00fc7947 */ /* 0x000fc0000383ffff */
[----:B------:R-:W-:-:S00]  /*0400*/  NOP ;  /* 0x0000000000007918 */ /* 0x000fc00000000000 */
[----:B------:R-:W-:-:S00]  /*0410*/  NOP ;  /* 0x0000000000007918 */ /* 0x000fc00000000000 */
[----:B------:R-:W-:-:S00]  /*0420*/  NOP ;  /* 0x0000000000007918 */ /* 0x000fc00000000000 */
[----:B------:R-:W-:-:S00]  /*0430*/  NOP ;  /* 0x0000000000007918 */ /* 0x000fc00000000000 */
[----:B------:R-:W-:-:S00]  /*0440*/  NOP ;  /* 0x0000000000007918 */ /* 0x000fc00000000000 */
[----:B------:R-:W-:-:S00]  /*0450*/  NOP ;  /* 0x0000000000007918 */ /* 0x000fc00000000000 */
[----:B------:R-:W-:-:S00]  /*0460*/  NOP ;  /* 0x0000000000007918 */ /* 0x000fc00000000000 */
[----:B------:R-:W-:-:S00]  /*0470*/  NOP ;  /* 0x0000000000007918 */ /* 0x000fc00000000000 */
.L_x_5:


//--------------------- .nv.shared._Z13inclusiveScanPiS_i --------------------------
	.section	.nv.shared._Z13inclusiveScanPiS_i,"aw",@nobits
	.sectionflags	@""
	.align	16
	.zero		1024


//--------------------- .nv.shared.reserved.0     --------------------------
	.section	.nv.shared.reserved.0,"aw",@nobits
	.weak		__nv_reservedSMEM_offset_0_alias
	.size		__nv_reservedSMEM_offset_0_alias, 0, 64
	.other		__nv_reservedSMEM_offset_0_alias,@"STO_CUDA_RESERVED_SHARED STV_DEFAULT"
__nv_reservedSMEM_offset_0_alias:
	.zero		0
	.zero		64


//--------------------- .nv.constant0._Z13inclusiveScanPiS_i --------------------------
	.section	.nv.constant0._Z13inclusiveScanPiS_i,"a",@progbits
	.sectionflags	@""
	.align	4
.nv.constant0._Z13inclusiveScanPiS_i:
	.zero		916


//--------------------- SYMBOLS --------------------------

	.type		.nv.reservedSmem.offset0,@object
	.size		.nv.reservedSmem.offset0,0x4
	.type		.nv.reservedSmem.cap,@object
	.size		.nv.reservedSmem.cap,0x4
